	.headerflags	@"EF_CUDA_TEXMODE_UNIFIED EF_CUDA_64BIT_ADDRESS EF_CUDA_ACCELERATORS EF_CUDA_SM90 EF_CUDA_VIRTUAL_SM(EF_CUDA_SM90)"
	.elftype	@"ET_EXEC"


//--------------------- .nv.info                  --------------------------
	.section	.nv.info,"",@"SHT_CUDA_INFO"
	.align	4


	//----- nvinfo : EIATTR_REGCOUNT
	.align		4
        /*0000*/ 	.byte	0x04, 0x2f
        /*0002*/ 	.short	(.L_1 - .L_0)
	.align		4
.L_0:
        /*0004*/ 	.word	index@(triton_poi_fused_convolution_25)
        /*0008*/ 	.word	0x0000000c


	//----- nvinfo : EIATTR_MIN_STACK_SIZE
	.align		4
.L_1:
        /*000c*/ 	.byte	0x04, 0x12
        /*000e*/ 	.short	(.L_3 - .L_2)
	.align		4
.L_2:
        /*0010*/ 	.word	index@(triton_poi_fused_convolution_25)
        /*0014*/ 	.word	0x00000000


	//----- nvinfo : EIATTR_FRAME_SIZE
	.align		4
.L_3:
        /*0018*/ 	.byte	0x04, 0x11
        /*001a*/ 	.short	(.L_5 - .L_4)
	.align		4
.L_4:
        /*001c*/ 	.word	index@(triton_poi_fused_convolution_25)
        /*0020*/ 	.word	0x00000000


	//----- nvinfo : EIATTR_MIN_STACK_SIZE
	.align		4
.L_5:
        /*0024*/ 	.byte	0x04, 0x12
        /*0026*/ 	.short	(.L_7 - .L_6)
	.align		4
.L_6:
        /*0028*/ 	.word	index@(triton_poi_fused_convolution_25)
        /*002c*/ 	.word	0x00000000
.L_7:


//--------------------- .nv.info.triton_poi_fused_convolution_25 --------------------------
	.section	.nv.info.triton_poi_fused_convolution_25,"",@"SHT_CUDA_INFO"
	.sectionflags	@""
	.align	4


	//----- nvinfo : EIATTR_CUDA_API_VERSION
	.align		4
        /*0000*/ 	.byte	0x04, 0x37
        /*0002*/ 	.short	(.L_9 - .L_8)
.L_8:
        /*0004*/ 	.word	0x0000007c


	//----- nvinfo : EIATTR_KPARAM_INFO
	.align		4
.L_9:
        /*0008*/ 	.byte	0x04, 0x17
        /*000a*/ 	.short	(.L_11 - .L_10)
.L_10:
        /*000c*/ 	.word	0x00000000
        /*0010*/ 	.short	0x0002
        /*0012*/ 	.short	0x0010
        /*0014*/ 	.byte	0x00, 0xf0, 0x11, 0x00


	//----- nvinfo : EIATTR_KPARAM_INFO
	.align		4
.L_11:
        /*0018*/ 	.byte	0x04, 0x17
        /*001a*/ 	.short	(.L_13 - .L_12)
.L_12:
        /*001c*/ 	.word	0x00000000
        /*0020*/ 	.short	0x0001
        /*0022*/ 	.short	0x0008
        /*0024*/ 	.byte	0x00, 0xf4, 0x21, 0x00


	//----- nvinfo : EIATTR_KPARAM_INFO
	.align		4
.L_13:
        /*0028*/ 	.byte	0x04, 0x17
        /*002a*/ 	.short	(.L_15 - .L_14)
.L_14:
        /*002c*/ 	.word	0x00000000
        /*0030*/ 	.short	0x0000
        /*0032*/ 	.short	0x0000
        /*0034*/ 	.byte	0x00, 0xf4, 0x21, 0x00


	//----- nvinfo : EIATTR_SPARSE_MMA_MASK
	.align		4
.L_15:
        /*0038*/ 	.byte	0x03, 0x50
        /*003a*/ 	.short	0x0000


	//----- nvinfo : EIATTR_MAXREG_COUNT
	.align		4
        /*003c*/ 	.byte	0x03, 0x1b
        /*003e*/ 	.short	0x00ff


	//----- nvinfo : EIATTR_EXIT_INSTR_OFFSETS
	.align		4
        /*0040*/ 	.byte	0x04, 0x1c
        /*0042*/ 	.short	(.L_17 - .L_16)


	//   ....[0]....
.L_16:
        /*0044*/ 	.word	0x000001b0


	//   ....[1]....
        /*0048*/ 	.word	0x000001d0


	//----- nvinfo : EIATTR_REQNTID
	.align		4
.L_17:
        /*004c*/ 	.byte	0x04, 0x10
        /*004e*/ 	.short	(.L_19 - .L_18)
.L_18:
        /*0050*/ 	.word	0x00000080
        /*0054*/ 	.word	0x00000001
        /*0058*/ 	.word	0x00000001


	//----- nvinfo : EIATTR_CBANK_PARAM_SIZE
	.align		4
.L_19:
        /*005c*/ 	.byte	0x03, 0x19
        /*005e*/ 	.short	0x0014


	//----- nvinfo : EIATTR_PARAM_CBANK
	.align		4
        /*0060*/ 	.byte	0x04, 0x0a
        /*0062*/ 	.short	(.L_21 - .L_20)
	.align		4
.L_20:
        /*0064*/ 	.word	index@(.nv.constant0.triton_poi_fused_convolution_25)
        /*0068*/ 	.short	0x0210
        /*006a*/ 	.short	0x0014


	//----- nvinfo : EIATTR_SW_WAR
	.align		4
.L_21:
        /*006c*/ 	.byte	0x04, 0x36
        /*006e*/ 	.short	(.L_23 - .L_22)
.L_22:
        /*0070*/ 	.word	0x00000008
.L_23:


//--------------------- .nv.callgraph             --------------------------
	.section	.nv.callgraph,"",@"SHT_CUDA_CALLGRAPH"
	.align	4
	.sectionentsize	8
	.align		4
        /*0000*/ 	.word	0x00000000
	.align		4
        /*0004*/ 	.word	0xffffffff
	.align		4
        /*0008*/ 	.word	0x00000000
	.align		4
        /*000c*/ 	.word	0xfffffffe
	.align		4
        /*0010*/ 	.word	0x00000000
	.align		4
        /*0014*/ 	.word	0xfffffffd
	.align		4
        /*0018*/ 	.word	0x00000000
	.align		4
        /*001c*/ 	.word	0xfffffffc


//--------------------- .text.triton_poi_fused_convolution_25 --------------------------
	.section	.text.triton_poi_fused_convolution_25,"ax",@progbits
	.align	128
        .global         triton_poi_fused_convolution_25
        .type           triton_poi_fused_convolution_25,@function
        .size           triton_poi_fused_convolution_25,(.L_x_1 - triton_poi_fused_convolution_25)
        .other          triton_poi_fused_convolution_25,@"STO_CUDA_ENTRY STV_DEFAULT"
triton_poi_fused_convolution_25:
.text.triton_poi_fused_convolution_25:
[----:B------:R-:W0:Y:S02]  /*0000*/  LDC R1, c[0x0][0x28] ;  /* 0x00000a00ff017b82 */ /* 0x000e240000000800 */
[----:B------:R-:W1:Y:S01]  /*0010*/  S2R R0, SR_TID.X ;  /* 0x0000000000007919 */ /* 0x000e620000002100 */
[----:B------:R-:W2:Y:S01]  /*0020*/  LDC.64 R2, c[0x0][0x210] ;  /* 0x00008400ff027b82 */ /* 0x000ea20000000a00 */
[----:B------:R-:W-:Y:S01]  /*0030*/  ULDC.64 UR4, c[0x0][0x208] ;  /* 0x0000820000047ab9 */ /* 0x000fe20000000a00 */
[----:B------:R-:W3:Y:S06]  /*0040*/  S2R R7, SR_CTAID.X ;  /* 0x0000000000077919 */ /* 0x000eec0000002500 */
[----:B------:R-:W4:Y:S01]  /*0050*/  LDC.64 R4, c[0x0][0x218] ;  /* 0x00008600ff047b82 */ /* 0x000f220000000a00 */
[----:B-1----:R-:W-:Y:S01]  /*0060*/  IMAD.SHL.U32 R0, R0, 0x2, RZ ;  /* 0x0000000200007824 */ /* 0x002fe200078e00ff */
[----:B---3--:R-:W-:-:S04]  /*0070*/  SHF.R.S32.HI R6, RZ, 0x17, R7 ;  /* 0x00000017ff067819 */ /* 0x008fc80000011407 */
[----:B------:R-:W-:Y:S02]  /*0080*/  LOP3.LUT R0, R0, 0xfe, RZ, 0xc0, !PT ;  /* 0x000000fe00007812 */ /* 0x000fe400078ec0ff */
[----:B------:R-:W-:-:S03]  /*0090*/  SGXT R6, R6, 0x1 ;  /* 0x000000010606781a */ /* 0x000fc60000000200 */
[----:B------:R-:W-:-:S04]  /*00a0*/  IMAD R7, R7, 0x100, R0 ;  /* 0x0000010007077824 */ /* 0x000fc800078e0200 */
[C---:B--2---:R-:W-:Y:S01]  /*00b0*/  IMAD.WIDE R2, R7.reuse, 0x4, R2 ;  /* 0x0000000407027825 */ /* 0x044fe200078e0202 */
[----:B------:R-:W-:Y:S02]  /*00c0*/  LEA.HI R6, R6, R7, RZ, 0x4 ;  /* 0x0000000706067211 */ /* 0x000fe400078f20ff */
[----:B------:R-:W-:Y:S02]  /*00d0*/  ISETP.GE.AND P0, PT, R7, 0x100, PT ;  /* 0x000001000700780c */ /* 0x000fe40003f06270 */
[----:B------:R-:W-:-:S04]  /*00e0*/  SHF.R.S32.HI R6, RZ, 0x4, R6 ;  /* 0x00000004ff067819 */ /* 0x000fc80000011406 */
[----:B------:R-:W-:-:S04]  /*00f0*/  LEA.HI R0, R6, R6, RZ, 0x2 ;  /* 0x0000000606007211 */ /* 0x000fc800078f10ff */
[----:B------:R-:W-:Y:S01]  /*0100*/  LOP3.LUT R9, R0, 0xfffffffc, RZ, 0xc0, !PT ;  /* 0xfffffffc00097812 */ /* 0x000fe200078ec0ff */
[----:B------:R-:W-:-:S04]  /*0110*/  IMAD.MOV.U32 R0, RZ, RZ, RZ ;  /* 0x000000ffff007224 */ /* 0x000fc800078e00ff */
[----:B------:R-:W-:Y:S01]  /*0120*/  IMAD.IADD R9, R6, 0x1, -R9 ;  /* 0x0000000106097824 */ /* 0x000fe200078e0a09 */
[----:B------:R-:W-:-:S03]  /*0130*/  CS2R R6, SRZ ;  /* 0x0000000000067805 */ /* 0x000fc6000001ff00 */
[----:B----4-:R-:W-:-:S03]  /*0140*/  IMAD.WIDE R4, R9, 0x4, R4 ;  /* 0x0000000409047825 */ /* 0x010fc600078e0204 */
[----:B------:R-:W2:Y:S01]  /*0150*/  @!P0 LDG.E.64 R6, desc[UR4][R2.64] ;  /* 0x0000000402068981 */ /* 0x000ea2000c1e1b00 */
[----:B------:R-:W-:-:S03]  /*0160*/  IMAD.MOV.U32 R9, RZ, RZ, RZ ;  /* 0x000000ffff097224 */ /* 0x000fc600078e00ff */
[----:B------:R-:W2:Y:S04]  /*0170*/  @!P0 LDG.E.EL R0, desc[UR4][R4.64] ;  /* 0x0000000404008981 */ /* 0x000ea8000c2e1900 */
[----:B------:R-:W3:Y:S01]  /*0180*/  @!P0 LDG.E.EL R9, desc[UR4][R4.64] ;  /* 0x0000000404098981 */ /* 0x000ee2000c2e1900 */
[----:B--2---:R-:W-:Y:S01]  /*0190*/  FADD R7, R0, R7 ;  /* 0x0000000700077221 */ /* 0x004fe20000000000 */
[----:B---3--:R-:W-:Y:S01]  /*01a0*/  FADD R6, R9, R6 ;  /* 0x0000000609067221 */ /* 0x008fe20000000000 */
[----:B------:R-:W-:Y:S06]  /*01b0*/  @P0 EXIT ;  /* 0x000000000000094d */ /* 0x000fec0003800000 */
[----:B------:R-:W-:Y:S01]  /*01c0*/  STG.E.64 desc[UR4][R2.64], R6 ;  /* 0x0000000602007986 */ /* 0x000fe2000c101b04 */
[----:B------:R-:W-:Y:S05]  /*01d0*/  EXIT ;  /* 0x000000000000794d */ /* 0x000fea0003800000 */
.L_x_0:
[----:B------:R-:W-:-:S00]  /*01e0*/  BRA `(.L_x_0) ;  /* 0xfffffffc00fc7947 */ /* 0x000fc0000383ffff */
[----:B------:R-:W-:-:S00]  /*01f0*/  NOP ;  /* 0x0000000000007918 */ /* 0x000fc00000000000 */
        /* <DEDUP_REMOVED lines=8> */
.L_x_1:


//--------------------- .nv.constant0.triton_poi_fused_convolution_25 --------------------------
	.section	.nv.constant0.triton_poi_fused_convolution_25,"a",@progbits
	.sectionflags	@""
	.align	4
.nv.constant0.triton_poi_fused_convolution_25:
	.zero		548
